//
// Generated by NVIDIA NVVM Compiler
//
// Compiler Build ID: CL-36424714
// Cuda compilation tools, release 13.0, V13.0.88
// Based on NVVM 20.0.0
//

.version 9.0
.target sm_100
.address_size 64

	// .globl	_Z2k1PiS_

.visible .entry _Z2k1PiS_(
	.param .u64 .ptr .align 1 _Z2k1PiS__param_0,
	.param .u64 .ptr .align 1 _Z2k1PiS__param_1
)
{
	.reg .pred 	%p<2>;
	.reg .b32 	%r<24>;
	.reg .b64 	%rd<13>;

	ld.param.u64 	%rd5, [_Z2k1PiS__param_0];
	ld.param.u64 	%rd6, [_Z2k1PiS__param_1];
	cvta.to.global.u64 	%rd7, %rd6;
	cvta.to.global.u64 	%rd8, %rd5;
	mov.u32 	%r11, %tid.x;
	mov.u32 	%r12, %ctaid.x;
	mov.u32 	%r13, %ntid.x;
	mad.lo.s32 	%r14, %r12, %r13, %r11;
	mul.lo.s32 	%r23, %r14, 100;
	mul.wide.s32 	%rd9, %r23, 4;
	add.s64 	%rd10, %rd8, %rd9;
	ld.global.u32 	%r22, [%rd10];
	add.s64 	%rd11, %rd7, %rd9;
	st.global.u32 	[%rd11], %r22;
	add.s64 	%rd1, %rd7, 8;
	add.s64 	%rd2, %rd8, 16;
	mov.b32 	%r21, 0;
$L__BB0_1:
	mul.wide.s32 	%rd12, %r23, 4;
	add.s64 	%rd3, %rd1, %rd12;
	add.s64 	%rd4, %rd2, %rd12;
	ld.global.u32 	%r15, [%rd4+-12];
	add.s32 	%r16, %r15, %r22;
	st.global.u32 	[%rd3+-4], %r16;
	ld.global.u32 	%r17, [%rd4+-8];
	add.s32 	%r18, %r17, %r16;
	st.global.u32 	[%rd3], %r18;
	ld.global.u32 	%r19, [%rd4+-4];
	add.s32 	%r6, %r19, %r18;
	st.global.u32 	[%rd3+4], %r6;
	setp.eq.s32 	%p1, %r21, 96;
	@%p1 bra 	$L__BB0_3;
	add.s32 	%r23, %r23, 4;
	ld.global.u32 	%r20, [%rd4];
	add.s32 	%r22, %r20, %r6;
	st.global.u32 	[%rd3+8], %r22;
	add.s32 	%r21, %r21, 4;
	bra.uni 	$L__BB0_1;
$L__BB0_3:
	ret;

}
	// .globl	_Z2k3PiS_S_
.visible .entry _Z2k3PiS_S_(
	.param .u64 .ptr .align 1 _Z2k3PiS_S__param_0,
	.param .u64 .ptr .align 1 _Z2k3PiS_S__param_1,
	.param .u64 .ptr .align 1 _Z2k3PiS_S__param_2
)
{
	.reg .pred 	%p<4>;
	.reg .b32 	%r<33>;
	.reg .b64 	%rd<22>;

	ld.param.u64 	%rd13, [_Z2k3PiS_S__param_0];
	ld.param.u64 	%rd12, [_Z2k3PiS_S__param_1];
	ld.param.u64 	%rd14, [_Z2k3PiS_S__param_2];
	cvta.to.global.u64 	%rd1, %rd14;
	cvta.to.global.u64 	%rd2, %rd13;
	mov.u32 	%r1, %tid.x;
	setp.ne.s32 	%p1, %r1, 0;
	@%p1 bra 	$L__BB1_3;
	add.s64 	%rd21, %rd1, 8;
	add.s64 	%rd20, %rd2, 8;
	mov.b32 	%r32, 0;
$L__BB1_2:
	ld.global.u32 	%r26, [%rd21+-8];
	st.global.u32 	[%rd20+-8], %r26;
	ld.global.u32 	%r27, [%rd21+-4];
	st.global.u32 	[%rd20+-4], %r27;
	ld.global.u32 	%r28, [%rd21];
	st.global.u32 	[%rd20], %r28;
	ld.global.u32 	%r29, [%rd21+4];
	st.global.u32 	[%rd20+4], %r29;
	add.s32 	%r32, %r32, 4;
	add.s64 	%rd21, %rd21, 16;
	add.s64 	%rd20, %rd20, 16;
	setp.ne.s32 	%p3, %r32, 100;
	@%p3 bra 	$L__BB1_2;
	bra.uni 	$L__BB1_5;
$L__BB1_3:
	mov.u32 	%r10, %ntid.x;
	mov.u32 	%r11, %ctaid.x;
	mad.lo.s32 	%r12, %r11, %r10, %r1;
	cvta.to.global.u64 	%rd15, %rd12;
	mul.lo.s32 	%r31, %r12, 100;
	mul.wide.s32 	%rd16, %r12, 4;
	add.s64 	%rd5, %rd15, %rd16;
	add.s64 	%rd6, %rd2, 8;
	add.s64 	%rd7, %rd1, 8;
	mov.b32 	%r30, 0;
$L__BB1_4:
	mul.wide.s32 	%rd17, %r31, 4;
	add.s64 	%rd18, %rd6, %rd17;
	add.s64 	%rd19, %rd7, %rd17;
	ld.global.u32 	%r13, [%rd18+-8];
	ld.global.u32 	%r14, [%rd5+-4];
	add.s32 	%r15, %r14, %r13;
	st.global.u32 	[%rd19+-8], %r15;
	ld.global.u32 	%r16, [%rd18+-4];
	ld.global.u32 	%r17, [%rd5+-4];
	add.s32 	%r18, %r17, %r16;
	st.global.u32 	[%rd19+-4], %r18;
	ld.global.u32 	%r19, [%rd18];
	ld.global.u32 	%r20, [%rd5+-4];
	add.s32 	%r21, %r20, %r19;
	st.global.u32 	[%rd19], %r21;
	ld.global.u32 	%r22, [%rd18+4];
	ld.global.u32 	%r23, [%rd5+-4];
	add.s32 	%r24, %r23, %r22;
	st.global.u32 	[%rd19+4], %r24;
	add.s32 	%r31, %r31, 4;
	add.s32 	%r30, %r30, 4;
	setp.eq.s32 	%p2, %r30, 100;
	@%p2 bra 	$L__BB1_5;
	bra.uni 	$L__BB1_4;
$L__BB1_5:
	ret;

}
	// .globl	_Z2k2PiS_
.visible .entry _Z2k2PiS_(
	.param .u64 .ptr .align 1 _Z2k2PiS__param_0,
	.param .u64 .ptr .align 1 _Z2k2PiS__param_1
)
{
	.reg .pred 	%p<2>;
	.reg .b32 	%r<23>;
	.reg .b64 	%rd<13>;

	ld.param.u64 	%rd7, [_Z2k2PiS__param_0];
	ld.param.u64 	%rd8, [_Z2k2PiS__param_1];
	cvta.to.global.u64 	%rd9, %rd8;
	cvta.to.global.u64 	%rd10, %rd7;
	ld.global.u32 	%r4, [%rd10+396];
	st.global.u32 	[%rd9], %r4;
	add.s64 	%rd12, %rd10, 1996;
	add.s64 	%rd11, %rd9, 16;
	mov.b32 	%r22, 0;
$L__BB2_1:
	ld.global.u32 	%r5, [%rd11+-16];
	ld.global.u32 	%r6, [%rd12+-1200];
	add.s32 	%r7, %r6, %r5;
	st.global.u32 	[%rd11+-12], %r7;
	ld.global.u32 	%r8, [%rd12+-800];
	add.s32 	%r9, %r8, %r7;
	st.global.u32 	[%rd11+-8], %r9;
	ld.global.u32 	%r10, [%rd12+-400];
	add.s32 	%r11, %r10, %r9;
	st.global.u32 	[%rd11+-4], %r11;
	ld.global.u32 	%r12, [%rd12];
	add.s32 	%r13, %r12, %r11;
	st.global.u32 	[%rd11], %r13;
	ld.global.u32 	%r14, [%rd12+400];
	add.s32 	%r15, %r14, %r13;
	st.global.u32 	[%rd11+4], %r15;
	ld.global.u32 	%r16, [%rd12+800];
	add.s32 	%r17, %r16, %r15;
	st.global.u32 	[%rd11+8], %r17;
	ld.global.u32 	%r18, [%rd12+1200];
	add.s32 	%r19, %r18, %r17;
	st.global.u32 	[%rd11+12], %r19;
	ld.global.u32 	%r20, [%rd12+1600];
	add.s32 	%r21, %r20, %r19;
	st.global.u32 	[%rd11+16], %r21;
	add.s32 	%r22, %r22, 8;
	add.s64 	%rd12, %rd12, 3200;
	add.s64 	%rd11, %rd11, 32;
	setp.ne.s32 	%p1, %r22, 1000;
	@%p1 bra 	$L__BB2_1;
	ret;

}


// ===== COMPILED SASS (sm_100) =====

	.target	sm_100

	.elftype	@"ET_EXEC"


//--------------------- .note.nv.tkinfo           --------------------------
	.section	.note.nv.tkinfo,"",@"SHT_NOTE"
	.sectionflags	@"SHF_NOTE_NV_TKINFO"
	.tkinfo
        /*0018*/ 	.word	0x00000002
        /*0030*/ 	.string	""
        /*0030*/ 	.string	"ptxas"
        /*0030*/ 	.string	"Cuda compilation tools, release 13.0, V13.0.88"
        /*0030*/ 	.string	"Build cuda_13.0.r13.0/compiler.36424714_0"
        /*0030*/ 	.string	"-arch sm_100 -m 64 "



//--------------------- .note.nv.cuinfo           --------------------------
	.section	.note.nv.cuinfo,"",@"SHT_NOTE"
	.sectionflags	@"SHF_NOTE_NV_CUINFO"
        /*0018*/ 	.short	0x0002
        /*001a*/ 	.short	0x0064
        /*001c*/ 	.short	0x0082
	.zero		2


//--------------------- .nv.info                  --------------------------
	.section	.nv.info,"",@"SHT_CUDA_INFO"
	.align	4


	//----- nvinfo : EIATTR_REGCOUNT
	.align		4
        /*0000*/ 	.byte	0x04, 0x2f
        /*0002*/ 	.short	(.L_1 - .L_0)
	.align		4
.L_0:
        /*0004*/ 	.word	index@(_Z2k1PiS_)
        /*0008*/ 	.word	0x0000001a


	//----- nvinfo : EIATTR_FRAME_SIZE
	.align		4
.L_1:
        /*000c*/ 	.byte	0x04, 0x11
        /*000e*/ 	.short	(.L_3 - .L_2)
	.align		4
.L_2:
        /*0010*/ 	.word	index@(_Z2k1PiS_)
        /*0014*/ 	.word	0x00000000


	//----- nvinfo : EIATTR_REGCOUNT
	.align		4
.L_3:
        /*0018*/ 	.byte	0x04, 0x2f
        /*001a*/ 	.short	(.L_5 - .L_4)
	.align		4
.L_4:
        /*001c*/ 	.word	index@(_Z2k3PiS_S_)
        /*0020*/ 	.word	0x00000014


	//----- nvinfo : EIATTR_FRAME_SIZE
	.align		4
.L_5:
        /*0024*/ 	.byte	0x04, 0x11
        /*0026*/ 	.short	(.L_7 - .L_6)
	.align		4
.L_6:
        /*0028*/ 	.word	index@(_Z2k3PiS_S_)
        /*002c*/ 	.word	0x00000000


	//----- nvinfo : EIATTR_REGCOUNT
	.align		4
.L_7:
        /*0030*/ 	.byte	0x04, 0x2f
        /*0032*/ 	.short	(.L_9 - .L_8)
	.align		4
.L_8:
        /*0034*/ 	.word	index@(_Z2k2PiS_)
        /*0038*/ 	.word	0x00000010


	//----- nvinfo : EIATTR_FRAME_SIZE
	.align		4
.L_9:
        /*003c*/ 	.byte	0x04, 0x11
        /*003e*/ 	.short	(.L_11 - .L_10)
	.align		4
.L_10:
        /*0040*/ 	.word	index@(_Z2k2PiS_)
        /*0044*/ 	.word	0x00000000


	//----- nvinfo : EIATTR_MIN_STACK_SIZE
	.align		4
.L_11:
        /*0048*/ 	.byte	0x04, 0x12
        /*004a*/ 	.short	(.L_13 - .L_12)
	.align		4
.L_12:
        /*004c*/ 	.word	index@(_Z2k2PiS_)
        /*0050*/ 	.word	0x00000000


	//----- nvinfo : EIATTR_MIN_STACK_SIZE
	.align		4
.L_13:
        /*0054*/ 	.byte	0x04, 0x12
        /*0056*/ 	.short	(.L_15 - .L_14)
	.align		4
.L_14:
        /*0058*/ 	.word	index@(_Z2k3PiS_S_)
        /*005c*/ 	.word	0x00000000


	//----- nvinfo : EIATTR_MIN_STACK_SIZE
	.align		4
.L_15:
        /*0060*/ 	.byte	0x04, 0x12
        /*0062*/ 	.short	(.L_17 - .L_16)
	.align		4
.L_16:
        /*0064*/ 	.word	index@(_Z2k1PiS_)
        /*0068*/ 	.word	0x00000000
.L_17:


//--------------------- .nv.compat                --------------------------
	.section	.nv.compat,"",@"SHT_CUDA_COMPAT_INFO"
	.align	4
        /*0000*/ 	.byte	0x02, 0x09, 0x00, 0x00, 0x02, 0x02, 0x01, 0x00, 0x02, 0x05, 0x05, 0x00, 0x03, 0x07, 0x01, 0x01
        /*0010*/ 	.byte	0x02, 0x03, 0x00, 0x00, 0x02, 0x06, 0x01, 0x00, 0x04, 0x0b, 0x08, 0x00, 0x09, 0x00, 0x00, 0x00
        /*0020*/ 	.byte	0x00, 0x00, 0x00, 0x00


//--------------------- .nv.info._Z2k2PiS_        --------------------------
	.section	.nv.info._Z2k2PiS_,"",@"SHT_CUDA_INFO"
	.sectionflags	@""
	.align	4


	//----- nvinfo : EIATTR_CUDA_API_VERSION
	.align		4
        /*0000*/ 	.byte	0x04, 0x37
        /*0002*/ 	.short	(.L_19 - .L_18)
.L_18:
        /*0004*/ 	.word	0x00000082


	//----- nvinfo : EIATTR_KPARAM_INFO
	.align		4
.L_19:
        /*0008*/ 	.byte	0x04, 0x17
        /*000a*/ 	.short	(.L_21 - .L_20)
.L_20:
        /*000c*/ 	.word	0x00000000
        /*0010*/ 	.short	0x0001
        /*0012*/ 	.short	0x0008
        /*0014*/ 	.byte	0x00, 0xf5, 0x21, 0x00


	//----- nvinfo : EIATTR_KPARAM_INFO
	.align		4
.L_21:
        /*0018*/ 	.byte	0x04, 0x17
        /*001a*/ 	.short	(.L_23 - .L_22)
.L_22:
        /*001c*/ 	.word	0x00000000
        /*0020*/ 	.short	0x0000
        /*0022*/ 	.short	0x0000
        /*0024*/ 	.byte	0x00, 0xf5, 0x21, 0x00


	//----- nvinfo : EIATTR_SPARSE_MMA_MASK
	.align		4
.L_23:
        /*0028*/ 	.byte	0x03, 0x50
        /*002a*/ 	.short	0x0000


	//----- nvinfo : EIATTR_MAXREG_COUNT
	.align		4
        /*002c*/ 	.byte	0x03, 0x1b
        /*002e*/ 	.short	0x00ff


	//----- nvinfo : EIATTR_MERCURY_ISA_VERSION
	.align		4
        /*0030*/ 	.byte	0x03, 0x5f
        /*0032*/ 	.short	0x0101


	//----- nvinfo : EIATTR_VRC_CTA_INIT_COUNT
	.align		4
        /*0034*/ 	.byte	0x02, 0x4a
	.zero		1
	.zero		1


	//----- nvinfo : EIATTR_EXIT_INSTR_OFFSETS
	.align		4
        /*0038*/ 	.byte	0x04, 0x1c
        /*003a*/ 	.short	(.L_25 - .L_24)


	//   ....[0]....
.L_24:
        /*003c*/ 	.word	0x00000940


	//----- nvinfo : EIATTR_CBANK_PARAM_SIZE
	.align		4
.L_25:
        /*0040*/ 	.byte	0x03, 0x19
        /*0042*/ 	.short	0x0010


	//----- nvinfo : EIATTR_PARAM_CBANK
	.align		4
        /*0044*/ 	.byte	0x04, 0x0a
        /*0046*/ 	.short	(.L_27 - .L_26)
	.align		4
.L_26:
        /*0048*/ 	.word	index@(.nv.constant0._Z2k2PiS_)
        /*004c*/ 	.short	0x0380
        /*004e*/ 	.short	0x0010


	//----- nvinfo : EIATTR_SW_WAR
	.align		4
.L_27:
        /*0050*/ 	.byte	0x04, 0x36
        /*0052*/ 	.short	(.L_29 - .L_28)
.L_28:
        /*0054*/ 	.word	0x00000008
.L_29:


//--------------------- .nv.info._Z2k3PiS_S_      --------------------------
	.section	.nv.info._Z2k3PiS_S_,"",@"SHT_CUDA_INFO"
	.sectionflags	@""
	.align	4


	//----- nvinfo : EIATTR_CUDA_API_VERSION
	.align		4
        /*0000*/ 	.byte	0x04, 0x37
        /*0002*/ 	.short	(.L_31 - .L_30)
.L_30:
        /*0004*/ 	.word	0x00000082


	//----- nvinfo : EIATTR_KPARAM_INFO
	.align		4
.L_31:
        /*0008*/ 	.byte	0x04, 0x17
        /*000a*/ 	.short	(.L_33 - .L_32)
.L_32:
        /*000c*/ 	.word	0x00000000
        /*0010*/ 	.short	0x0002
        /*0012*/ 	.short	0x0010
        /*0014*/ 	.byte	0x00, 0xf5, 0x21, 0x00


	//----- nvinfo : EIATTR_KPARAM_INFO
	.align		4
.L_33:
        /*0018*/ 	.byte	0x04, 0x17
        /*001a*/ 	.short	(.L_35 - .L_34)
.L_34:
        /*001c*/ 	.word	0x00000000
        /*0020*/ 	.short	0x0001
        /*0022*/ 	.short	0x0008
        /*0024*/ 	.byte	0x00, 0xf5, 0x21, 0x00


	//----- nvinfo : EIATTR_KPARAM_INFO
	.align		4
.L_35:
        /*0028*/ 	.byte	0x04, 0x17
        /*002a*/ 	.short	(.L_37 - .L_36)
.L_36:
        /*002c*/ 	.word	0x00000000
        /*0030*/ 	.short	0x0000
        /*0032*/ 	.short	0x0000
        /*0034*/ 	.byte	0x00, 0xf5, 0x21, 0x00


	//----- nvinfo : EIATTR_SPARSE_MMA_MASK
	.align		4
.L_37:
        /*0038*/ 	.byte	0x03, 0x50
        /*003a*/ 	.short	0x0000


	//----- nvinfo : EIATTR_MAXREG_COUNT
	.align		4
        /*003c*/ 	.byte	0x03, 0x1b
        /*003e*/ 	.short	0x00ff


	//----- nvinfo : EIATTR_MERCURY_ISA_VERSION
	.align		4
        /*0040*/ 	.byte	0x03, 0x5f
        /*0042*/ 	.short	0x0101


	//----- nvinfo : EIATTR_VRC_CTA_INIT_COUNT
	.align		4
        /*0044*/ 	.byte	0x02, 0x4a
	.zero		1
	.zero		1


	//----- nvinfo : EIATTR_EXIT_INSTR_OFFSETS
	.align		4
        /*0048*/ 	.byte	0x04, 0x1c
        /*004a*/ 	.short	(.L_39 - .L_38)


	//   ....[0]....
.L_38:
        /*004c*/ 	.word	0x00000cf0


	//   ....[1]....
        /*0050*/ 	.word	0x00000f50


	//----- nvinfo : EIATTR_CRS_STACK_SIZE
	.align		4
.L_39:
        /*0054*/ 	.byte	0x04, 0x1e
        /*0056*/ 	.short	(.L_41 - .L_40)
.L_40:
        /*0058*/ 	.word	0x00000000


	//----- nvinfo : EIATTR_CBANK_PARAM_SIZE
	.align		4
.L_41:
        /*005c*/ 	.byte	0x03, 0x19
        /*005e*/ 	.short	0x0018


	//----- nvinfo : EIATTR_PARAM_CBANK
	.align		4
        /*0060*/ 	.byte	0x04, 0x0a
        /*0062*/ 	.short	(.L_43 - .L_42)
	.align		4
.L_42:
        /*0064*/ 	.word	index@(.nv.constant0._Z2k3PiS_S_)
        /*0068*/ 	.short	0x0380
        /*006a*/ 	.short	0x0018


	//----- nvinfo : EIATTR_SW_WAR
	.align		4
.L_43:
        /*006c*/ 	.byte	0x04, 0x36
        /*006e*/ 	.short	(.L_45 - .L_44)
.L_44:
        /*0070*/ 	.word	0x00000008
.L_45:


//--------------------- .nv.info._Z2k1PiS_        --------------------------
	.section	.nv.info._Z2k1PiS_,"",@"SHT_CUDA_INFO"
	.sectionflags	@""
	.align	4


	//----- nvinfo : EIATTR_CUDA_API_VERSION
	.align		4
        /*0000*/ 	.byte	0x04, 0x37
        /*0002*/ 	.short	(.L_47 - .L_46)
.L_46:
        /*0004*/ 	.word	0x00000082


	//----- nvinfo : EIATTR_KPARAM_INFO
	.align		4
.L_47:
        /*0008*/ 	.byte	0x04, 0x17
        /*000a*/ 	.short	(.L_49 - .L_48)
.L_48:
        /*000c*/ 	.word	0x00000000
        /*0010*/ 	.short	0x0001
        /*0012*/ 	.short	0x0008
        /*0014*/ 	.byte	0x00, 0xf5, 0x21, 0x00


	//----- nvinfo : EIATTR_KPARAM_INFO
	.align		4
.L_49:
        /*0018*/ 	.byte	0x04, 0x17
        /*001a*/ 	.short	(.L_51 - .L_50)
.L_50:
        /*001c*/ 	.word	0x00000000
        /*0020*/ 	.short	0x0000
        /*0022*/ 	.short	0x0000
        /*0024*/ 	.byte	0x00, 0xf5, 0x21, 0x00


	//----- nvinfo : EIATTR_SPARSE_MMA_MASK
	.align		4
.L_51:
        /*0028*/ 	.byte	0x03, 0x50
        /*002a*/ 	.short	0x0000


	//----- nvinfo : EIATTR_MAXREG_COUNT
	.align		4
        /*002c*/ 	.byte	0x03, 0x1b
        /*002e*/ 	.short	0x00ff


	//----- nvinfo : EIATTR_MERCURY_ISA_VERSION
	.align		4
        /*0030*/ 	.byte	0x03, 0x5f
        /*0032*/ 	.short	0x0101


	//----- nvinfo : EIATTR_VRC_CTA_INIT_COUNT
	.align		4
        /*0034*/ 	.byte	0x02, 0x4a
	.zero		1
	.zero		1


	//----- nvinfo : EIATTR_EXIT_INSTR_OFFSETS
	.align		4
        /*0038*/ 	.byte	0x04, 0x1c
        /*003a*/ 	.short	(.L_53 - .L_52)


	//   ....[0]....
.L_52:
        /*003c*/ 	.word	0x00001890


	//----- nvinfo : EIATTR_CBANK_PARAM_SIZE
	.align		4
.L_53:
        /*0040*/ 	.byte	0x03, 0x19
        /*0042*/ 	.short	0x0010


	//----- nvinfo : EIATTR_PARAM_CBANK
	.align		4
        /*0044*/ 	.byte	0x04, 0x0a
        /*0046*/ 	.short	(.L_55 - .L_54)
	.align		4
.L_54:
        /*0048*/ 	.word	index@(.nv.constant0._Z2k1PiS_)
        /*004c*/ 	.short	0x0380
        /*004e*/ 	.short	0x0010


	//----- nvinfo : EIATTR_SW_WAR
	.align		4
.L_55:
        /*0050*/ 	.byte	0x04, 0x36
        /*0052*/ 	.short	(.L_57 - .L_56)
.L_56:
        /*0054*/ 	.word	0x00000008
.L_57:


//--------------------- .nv.callgraph             --------------------------
	.section	.nv.callgraph,"",@"SHT_CUDA_CALLGRAPH"
	.align	4
	.sectionentsize	8
	.align		4
        /*0000*/ 	.word	0x00000000
	.align		4
        /*0004*/ 	.word	0xffffffff
	.align		4
        /*0008*/ 	.word	0x00000000
	.align		4
        /*000c*/ 	.word	0xfffffffe
	.align		4
        /*0010*/ 	.word	0x00000000
	.align		4
        /*0014*/ 	.word	0xfffffffd
	.align		4
        /*0018*/ 	.word	0x00000000
	.align		4
        /*001c*/ 	.word	0xfffffffc


//--------------------- .text._Z2k2PiS_           --------------------------
	.section	.text._Z2k2PiS_,"ax",@progbits
	.align	128
        .global         _Z2k2PiS_
        .type           _Z2k2PiS_,@function
        .size           _Z2k2PiS_,(.L_x_6 - _Z2k2PiS_)
        .other          _Z2k2PiS_,@"STO_CUDA_ENTRY STV_DEFAULT"
_Z2k2PiS_:
.text._Z2k2PiS_:
[----:B------:R-:W-:Y:S08]  /*0000*/  LDC R1, c[0x0][0x37c] ;  /* 0x0000df00ff017b82 */ /* 0x000ff00000000800 */
[----:B------:R-:W0:Y:S01]  /*0010*/  LDC.64 R4, c[0x0][0x380] ;  /* 0x0000e000ff047b82 */ /* 0x000e220000000a00 */
[----:B------:R-:W0:Y:S01]  /*0020*/  LDCU.64 UR12, c[0x0][0x358] ;  /* 0x00006b00ff0c77ac */ /* 0x000e220008000a00 */
[----:B------:R-:W1:Y:S01]  /*0030*/  LDCU.128 UR8, c[0x0][0x380] ;  /* 0x00007000ff0877ac */ /* 0x000e620008000c00 */
[----:B0-----:R-:W2:Y:S05]  /*0040*/  LDG.E R5, desc[UR12][R4.64+0x18c] ;  /* 0x00018c0c04057981 */ /* 0x001eaa000c1e1900 */
[----:B------:R-:W2:Y:S01]  /*0050*/  LDC.64 R2, c[0x0][0x388] ;  /* 0x0000e200ff027b82 */ /* 0x000ea20000000a00 */
[----:B-1----:R-:W-:-:S02]  /*0060*/  UIADD3 UR6, UP0, UPT, UR8, 0x7cc, URZ ;  /* 0x000007cc08067890 */ /* 0x002fc4000ff1e0ff */
[----:B------:R-:W-:Y:S02]  /*0070*/  UIADD3 UR4, UP1, UPT, UR10, 0x10, URZ ;  /* 0x000000100a047890 */ /* 0x000fe4000ff3e0ff */
[----:B------:R-:W-:Y:S02]  /*0080*/  UIADD3.X UR7, UPT, UPT, URZ, UR9, URZ, UP0, !UPT ;  /* 0x00000009ff077290 */ /* 0x000fe400087fe4ff */
[----:B------:R-:W-:Y:S01]  /*0090*/  UIADD3.X UR5, UPT, UPT, URZ, UR11, URZ, UP1, !UPT ;  /* 0x0000000bff057290 */ /* 0x000fe20008ffe4ff */
[----:B------:R-:W-:Y:S02]  /*00a0*/  IMAD.U32 R6, RZ, RZ, UR6 ;  /* 0x00000006ff067e24 */ /* 0x000fe4000f8e00ff */
[----:B------:R-:W-:Y:S01]  /*00b0*/  IMAD.U32 R0, RZ, RZ, UR4 ;  /* 0x00000004ff007e24 */ /* 0x000fe2000f8e00ff */
[----:B------:R-:W-:Y:S01]  /*00c0*/  MOV R9, UR7 ;  /* 0x0000000700097c02 */ /* 0x000fe20008000f00 */
[----:B------:R-:W-:Y:S01]  /*00d0*/  UMOV UR4, URZ ;  /* 0x000000ff00047c82 */ /* 0x000fe20008000000 */
[----:B------:R-:W-:Y:S01]  /*00e0*/  IMAD.U32 R7, RZ, RZ, UR5 ;  /* 0x00000005ff077e24 */ /* 0x000fe2000f8e00ff */
[----:B--2---:R0:W-:Y:S06]  /*00f0*/  STG.E desc[UR12][R2.64], R5 ;  /* 0x0000000502007986 */ /* 0x0041ec000c10190c */
.L_x_0:
[----:B------:R-:W-:Y:S01]  /*0100*/  MOV R4, R6 ;  /* 0x0000000600047202 */ /* 0x000fe20000000f00 */
[----:B0-----:R-:W-:Y:S01]  /*0110*/  IMAD.MOV.U32 R5, RZ, RZ, R9 ;  /* 0x000000ffff057224 */ /* 0x001fe200078e0009 */
[----:B-1----:R-:W-:Y:S01]  /*0120*/  MOV R2, R0 ;  /* 0x0000000000027202 */ /* 0x002fe20000000f00 */
[----:B------:R-:W-:-:S03]  /*0130*/  IMAD.MOV.U32 R3, RZ, RZ, R7 ;  /* 0x000000ffff037224 */ /* 0x000fc600078e0007 */
[----:B------:R-:W2:Y:S04]  /*0140*/  LDG.E R7, desc[UR12][R4.64+-0x4b0] ;  /* 0xfffb500c04077981 */ /* 0x000ea8000c1e1900 */
[----:B------:R-:W2:Y:S02]  /*0150*/  LDG.E R0, desc[UR12][R2.64+-0x10] ;  /* 0xfffff00c02007981 */ /* 0x000ea4000c1e1900 */
[----:B--2---:R-:W-:-:S05]  /*0160*/  IADD3 R7, PT, PT, R0, R7, RZ ;  /* 0x0000000700077210 */ /* 0x004fca0007ffe0ff */
[----:B------:R0:W-:Y:S04]  /*0170*/  STG.E desc[UR12][R2.64+-0xc], R7 ;  /* 0xfffff40702007986 */ /* 0x0001e8000c10190c */
[----:B------:R-:W2:Y:S02]  /*0180*/  LDG.E R0, desc[UR12][R4.64+-0x320] ;  /* 0xfffce00c04007981 */ /* 0x000ea4000c1e1900 */
[----:B--2---:R-:W-:-:S05]  /*0190*/  IMAD.IADD R9, R7, 0x1, R0 ;  /* 0x0000000107097824 */ /* 0x004fca00078e0200 */
[----:B------:R1:W-:Y:S04]  /*01a0*/  STG.E desc[UR12][R2.64+-0x8], R9 ;  /* 0xfffff80902007986 */ /* 0x0003e8000c10190c */
[----:B------:R-:W2:Y:S02]  /*01b0*/  LDG.E R0, desc[UR12][R4.64+-0x190] ;  /* 0xfffe700c04007981 */ /* 0x000ea4000c1e1900 */
[----:B--2---:R-:W-:-:S05]  /*01c0*/  IADD3 R11, PT, PT, R9, R0, RZ ;  /* 0x00000000090b7210 */ /* 0x004fca0007ffe0ff */
[----:B------:R2:W-:Y:S04]  /*01d0*/  STG.E desc[UR12][R2.64+-0x4], R11 ;  /* 0xfffffc0b02007986 */ /* 0x0005e8000c10190c */
[----:B------:R-:W3:Y:S02]  /*01e0*/  LDG.E R0, desc[UR12][R4.64] ;  /* 0x0000000c04007981 */ /* 0x000ee4000c1e1900 */
[----:B---3--:R-:W-:-:S05]  /*01f0*/  IMAD.IADD R13, R11, 0x1, R0 ;  /* 0x000000010b0d7824 */ /* 0x008fca00078e0200 */
[----:B------:R3:W-:Y:S04]  /*0200*/  STG.E desc[UR12][R2.64], R13 ;  /* 0x0000000d02007986 */ /* 0x0007e8000c10190c */
[----:B------:R-:W0:Y:S02]  /*0210*/  LDG.E R0, desc[UR12][R4.64+0x190] ;  /* 0x0001900c04007981 */ /* 0x000e24000c1e1900 */
[----:B0-----:R-:W-:-:S05]  /*0220*/  IADD3 R7, PT, PT, R13, R0, RZ ;  /* 0x000000000d077210 */ /* 0x001fca0007ffe0ff */
[----:B------:R0:W-:Y:S04]  /*0230*/  STG.E desc[UR12][R2.64+0x4], R7 ;  /* 0x0000040702007986 */ /* 0x0001e8000c10190c */
[----:B------:R-:W1:Y:S02]  /*0240*/  LDG.E R0, desc[UR12][R4.64+0x320] ;  /* 0x0003200c04007981 */ /* 0x000e64000c1e1900 */
[----:B-1----:R-:W-:-:S05]  /*0250*/  IMAD.IADD R9, R7, 0x1, R0 ;  /* 0x0000000107097824 */ /* 0x002fca00078e0200 */
        /* <DEDUP_REMOVED lines=90> */
[----:B------:R-:W-:Y:S04]  /*0800*/  STG.E desc[UR12][R2.64+0x80], R13 ;  /* 0x0000800d02007986 */ /* 0x000fe8000c10190c */
[----:B------:R-:W0:Y:S02]  /*0810*/  LDG.E R0, desc[UR12][R4.64+0x3390] ;  /* 0x0033900c04007981 */ /* 0x000e24000c1e1900 */
[----:B0-----:R-:W-:-:S05]  /*0820*/  IADD3 R7, PT, PT, R13, R0, RZ ;  /* 0x000000000d077210 */ /* 0x001fca0007ffe0ff */
[----:B------:R-:W-:Y:S04]  /*0830*/  STG.E desc[UR12][R2.64+0x84], R7 ;  /* 0x0000840702007986 */ /* 0x000fe8000c10190c */
[----:B------:R-:W1:Y:S02]  /*0840*/  LDG.E R0, desc[UR12][R4.64+0x3520] ;  /* 0x0035200c04007981 */ /* 0x000e64000c1e1900 */
[----:B-1----:R-:W-:-:S05]  /*0850*/  IMAD.IADD R9, R7, 0x1, R0 ;  /* 0x0000000107097824 */ /* 0x002fca00078e0200 */
[----:B------:R0:W-:Y:S04]  /*0860*/  STG.E desc[UR12][R2.64+0x88], R9 ;  /* 0x0000880902007986 */ /* 0x0001e8000c10190c */
[----:B------:R-:W2:Y:S02]  /*0870*/  LDG.E R0, desc[UR12][R4.64+0x36b0] ;  /* 0x0036b00c04007981 */ /* 0x000ea4000c1e1900 */
[----:B--2---:R-:W-:-:S05]  /*0880*/  IADD3 R11, PT, PT, R9, R0, RZ ;  /* 0x00000000090b7210 */ /* 0x004fca0007ffe0ff */
[----:B------:R1:W-:Y:S04]  /*0890*/  STG.E desc[UR12][R2.64+0x8c], R11 ;  /* 0x00008c0b02007986 */ /* 0x0003e8000c10190c */
[----:B------:R-:W2:Y:S01]  /*08a0*/  LDG.E R0, desc[UR12][R4.64+0x3840] ;  /* 0x0038400c04007981 */ /* 0x000ea2000c1e1900 */
[----:B------:R-:W-:-:S04]  /*08b0*/  UIADD3 UR4, UPT, UPT, UR4, 0x28, URZ ;  /* 0x0000002804047890 */ /* 0x000fc8000fffe0ff */
[----:B------:R-:W-:Y:S01]  /*08c0*/  UISETP.NE.AND UP0, UPT, UR4, 0x3e8, UPT ;  /* 0x000003e80400788c */ /* 0x000fe2000bf05270 */
[----:B------:R-:W-:-:S04]  /*08d0*/  IADD3 R6, P0, PT, R4, 0x3e80, RZ ;  /* 0x00003e8004067810 */ /* 0x000fc80007f1e0ff */
[----:B0-----:R-:W-:Y:S01]  /*08e0*/  IADD3.X R9, PT, PT, RZ, R5, RZ, P0, !PT ;  /* 0x00000005ff097210 */ /* 0x001fe200007fe4ff */
[----:B--2---:R-:W-:-:S05]  /*08f0*/  IMAD.IADD R13, R11, 0x1, R0 ;  /* 0x000000010b0d7824 */ /* 0x004fca00078e0200 */
[----:B------:R1:W-:Y:S01]  /*0900*/  STG.E desc[UR12][R2.64+0x90], R13 ;  /* 0x0000900d02007986 */ /* 0x0003e2000c10190c */
[----:B------:R-:W-:-:S05]  /*0910*/  IADD3 R0, P1, PT, R2, 0xa0, RZ ;  /* 0x000000a002007810 */ /* 0x000fca0007f3e0ff */
[----:B------:R-:W-:Y:S01]  /*0920*/  IMAD.X R7, RZ, RZ, R3, P1 ;  /* 0x000000ffff077224 */ /* 0x000fe200008e0603 */
[----:B------:R-:W-:Y:S07]  /*0930*/  BRA.U UP0, `(.L_x_0) ;  /* 0xfffffff500f07547 */ /* 0x000fee000b83ffff */
[----:B------:R-:W-:Y:S05]  /*0940*/  EXIT ;  /* 0x000000000000794d */ /* 0x000fea0003800000 */
.L_x_1:
[----:B------:R-:W-:-:S00]  /*0950*/  BRA `(.L_x_1) ;  /* 0xfffffffc00fc7947 */ /* 0x000fc0000383ffff */
[----:B------:R-:W-:-:S00]  /*0960*/  NOP ;  /* 0x0000000000007918 */ /* 0x000fc00000000000 */
        /* <DEDUP_REMOVED lines=9> */
.L_x_6:


//--------------------- .text._Z2k3PiS_S_         --------------------------
	.section	.text._Z2k3PiS_S_,"ax",@progbits
	.align	128
        .global         _Z2k3PiS_S_
        .type           _Z2k3PiS_S_,@function
        .size           _Z2k3PiS_S_,(.L_x_7 - _Z2k3PiS_S_)
        .other          _Z2k3PiS_S_,@"STO_CUDA_ENTRY STV_DEFAULT"
_Z2k3PiS_S_:
.text._Z2k3PiS_S_:
[----:B------:R-:W-:Y:S01]  /*0000*/  LDC R1, c[0x0][0x37c] ;  /* 0x0000df00ff017b82 */ /* 0x000fe20000000800 */
[----:B------:R-:W0:Y:S01]  /*0010*/  S2R R5, SR_TID.X ;  /* 0x0000000000057919 */ /* 0x000e220000002100 */
[----:B------:R-:W1:Y:S01]  /*0020*/  LDCU.64 UR8, c[0x0][0x358] ;  /* 0x00006b00ff0877ac */ /* 0x000e620008000a00 */
[----:B0-----:R-:W-:-:S13]  /*0030*/  ISETP.NE.AND P0, PT, R5, RZ, PT ;  /* 0x000000ff0500720c */ /* 0x001fda0003f05270 */
[----:B-1----:R-:W-:Y:S05]  /*0040*/  @P0 BRA `(.L_x_2) ;  /* 0x0000000c002c0947 */ /* 0x002fea0003800000 */
[----:B------:R-:W0:Y:S02]  /*0050*/  LDC.64 R4, c[0x0][0x390] ;  /* 0x0000e400ff047b82 */ /* 0x000e240000000a00 */
[----:B0-----:R-:W2:Y:S06]  /*0060*/  LDG.E R7, desc[UR8][R4.64] ;  /* 0x0000000804077981 */ /* 0x001eac000c1e1900 */
[----:B------:R-:W2:Y:S02]  /*0070*/  LDC.64 R2, c[0x0][0x380] ;  /* 0x0000e000ff027b82 */ /* 0x000ea40000000a00 */
[----:B--2---:R0:W-:Y:S04]  /*0080*/  STG.E desc[UR8][R2.64], R7 ;  /* 0x0000000702007986 */ /* 0x0041e8000c101908 */
[----:B------:R-:W2:Y:S04]  /*0090*/  LDG.E R9, desc[UR8][R4.64+0x4] ;  /* 0x0000040804097981 */ /* 0x000ea8000c1e1900 */
[----:B--2---:R1:W-:Y:S04]  /*00a0*/  STG.E desc[UR8][R2.64+0x4], R9 ;  /* 0x0000040902007986 */ /* 0x0043e8000c101908 */
[----:B------:R-:W2:Y:S04]  /*00b0*/  LDG.E R11, desc[UR8][R4.64+0x8] ;  /* 0x00000808040b7981 */ /* 0x000ea8000c1e1900 */
[----:B--2---:R2:W-:Y:S04]  /*00c0*/  STG.E desc[UR8][R2.64+0x8], R11 ;  /* 0x0000080b02007986 */ /* 0x0045e8000c101908 */
[----:B------:R-:W3:Y:S04]  /*00d0*/  LDG.E R13, desc[UR8][R4.64+0xc] ;  /* 0x00000c08040d7981 */ /* 0x000ee8000c1e1900 */
[----:B---3--:R3:W-:Y:S04]  /*00e0*/  STG.E desc[UR8][R2.64+0xc], R13 ;  /* 0x00000c0d02007986 */ /* 0x0087e8000c101908 */
[----:B------:R-:W4:Y:S04]  /*00f0*/  LDG.E R15, desc[UR8][R4.64+0x10] ;  /* 0x00001008040f7981 */ /* 0x000f28000c1e1900 */
[----:B----4-:R4:W-:Y:S04]  /*0100*/  STG.E desc[UR8][R2.64+0x10], R15 ;  /* 0x0000100f02007986 */ /* 0x0109e8000c101908 */
[----:B------:R-:W5:Y:S04]  /*0110*/  LDG.E R17, desc[UR8][R4.64+0x14] ;  /* 0x0000140804117981 */ /* 0x000f68000c1e1900 */
[----:B-----5:R5:W-:Y:S04]  /*0120*/  STG.E desc[UR8][R2.64+0x14], R17 ;  /* 0x0000141102007986 */ /* 0x020be8000c101908 */
[----:B0-----:R-:W2:Y:S04]  /*0130*/  LDG.E R7, desc[UR8][R4.64+0x18] ;  /* 0x0000180804077981 */ /* 0x001ea8000c1e1900 */
[----:B--2---:R0:W-:Y:S04]  /*0140*/  STG.E desc[UR8][R2.64+0x18], R7 ;  /* 0x0000180702007986 */ /* 0x0041e8000c101908 */
[----:B-1----:R-:W2:Y:S04]  /*0150*/  LDG.E R9, desc[UR8][R4.64+0x1c] ;  /* 0x00001c0804097981 */ /* 0x002ea8000c1e1900 */
[----:B--2---:R1:W-:Y:S04]  /*0160*/  STG.E desc[UR8][R2.64+0x1c], R9 ;  /* 0x00001c0902007986 */ /* 0x0043e8000c101908 */
[----:B------:R-:W2:Y:S04]  /*0170*/  LDG.E R11, desc[UR8][R4.64+0x20] ;  /* 0x00002008040b7981 */ /* 0x000ea8000c1e1900 */
[----:B--2---:R2:W-:Y:S04]  /*0180*/  STG.E desc[UR8][R2.64+0x20], R11 ;  /* 0x0000200b02007986 */ /* 0x0045e8000c101908 */
[----:B---3--:R-:W3:Y:S04]  /*0190*/  LDG.E R13, desc[UR8][R4.64+0x24] ;  /* 0x00002408040d7981 */ /* 0x008ee8000c1e1900 */
[----:B---3--:R3:W-:Y:S04]  /*01a0*/  STG.E desc[UR8][R2.64+0x24], R13 ;  /* 0x0000240d02007986 */ /* 0x0087e8000c101908 */
[----:B----4-:R-:W4:Y:S04]  /*01b0*/  LDG.E R15, desc[UR8][R4.64+0x28] ;  /* 0x00002808040f7981 */ /* 0x010f28000c1e1900 */
[----:B----4-:R4:W-:Y:S04]  /*01c0*/  STG.E desc[UR8][R2.64+0x28], R15 ;  /* 0x0000280f02007986 */ /* 0x0109e8000c101908 */
[----:B-----5:R-:W5:Y:S04]  /*01d0*/  LDG.E R17, desc[UR8][R4.64+0x2c] ;  /* 0x00002c0804117981 */ /* 0x020f68000c1e1900 */
        /* <DEDUP_REMOVED lines=166> */
[----:B----4-:R-:W-:Y:S04]  /*0c40*/  STG.E desc[UR8][R2.64+0x178], R15 ;  /* 0x0001780f02007986 */ /* 0x010fe8000c101908 */
[----:B-----5:R-:W4:Y:S04]  /*0c50*/  LDG.E R17, desc[UR8][R4.64+0x17c] ;  /* 0x00017c0804117981 */ /* 0x020f28000c1e1900 */
[----:B----4-:R-:W-:Y:S04]  /*0c60*/  STG.E desc[UR8][R2.64+0x17c], R17 ;  /* 0x00017c1102007986 */ /* 0x010fe8000c101908 */
[----:B0-----:R-:W4:Y:S04]  /*0c70*/  LDG.E R7, desc[UR8][R4.64+0x180] ;  /* 0x0001800804077981 */ /* 0x001f28000c1e1900 */
[----:B----4-:R-:W-:Y:S04]  /*0c80*/  STG.E desc[UR8][R2.64+0x180], R7 ;  /* 0x0001800702007986 */ /* 0x010fe8000c101908 */
[----:B-1----:R-:W4:Y:S04]  /*0c90*/  LDG.E R9, desc[UR8][R4.64+0x184] ;  /* 0x0001840804097981 */ /* 0x002f28000c1e1900 */
[----:B----4-:R-:W-:Y:S04]  /*0ca0*/  STG.E desc[UR8][R2.64+0x184], R9 ;  /* 0x0001840902007986 */ /* 0x010fe8000c101908 */
[----:B--2---:R-:W2:Y:S04]  /*0cb0*/  LDG.E R11, desc[UR8][R4.64+0x188] ;  /* 0x00018808040b7981 */ /* 0x004ea8000c1e1900 */
[----:B--2---:R-:W-:Y:S04]  /*0cc0*/  STG.E desc[UR8][R2.64+0x188], R11 ;  /* 0x0001880b02007986 */ /* 0x004fe8000c101908 */
[----:B---3--:R-:W2:Y:S04]  /*0cd0*/  LDG.E R13, desc[UR8][R4.64+0x18c] ;  /* 0x00018c08040d7981 */ /* 0x008ea8000c1e1900 */
[----:B--2---:R-:W-:Y:S01]  /*0ce0*/  STG.E desc[UR8][R2.64+0x18c], R13 ;  /* 0x00018c0d02007986 */ /* 0x004fe2000c101908 */
[----:B------:R-:W-:Y:S05]  /*0cf0*/  EXIT ;  /* 0x000000000000794d */ /* 0x000fea0003800000 */
.L_x_2:
[----:B------:R-:W0:Y:S01]  /*0d00*/  S2R R0, SR_CTAID.X ;  /* 0x0000000000007919 */ /* 0x000e220000002500 */
[----:B------:R-:W1:Y:S01]  /*0d10*/  LDC.64 R2, c[0x0][0x388] ;  /* 0x0000e200ff027b82 */ /* 0x000e620000000a00 */
[----:B------:R-:W0:Y:S01]  /*0d20*/  LDCU UR10, c[0x0][0x360] ;  /* 0x00006c00ff0a77ac */ /* 0x000e220008000800 */
[----:B------:R-:W2:Y:S01]  /*0d30*/  LDCU.64 UR6, c[0x0][0x380] ;  /* 0x00007000ff0677ac */ /* 0x000ea20008000a00 */
[----:B------:R-:W3:Y:S01]  /*0d40*/  LDCU.64 UR4, c[0x0][0x390] ;  /* 0x00007200ff0477ac */ /* 0x000ee20008000a00 */
[----:B--2---:R-:W-:Y:S02]  /*0d50*/  UIADD3 UR6, UP0, UPT, UR6, 0x8, URZ ;  /* 0x0000000806067890 */ /* 0x004fe4000ff1e0ff */
[----:B---3--:R-:W-:Y:S02]  /*0d60*/  UIADD3 UR4, UP1, UPT, UR4, 0x8, URZ ;  /* 0x0000000804047890 */ /* 0x008fe4000ff3e0ff */
[----:B------:R-:W-:Y:S01]  /*0d70*/  UIADD3.X UR7, UPT, UPT, URZ, UR7, URZ, UP0, !UPT ;  /* 0x00000007ff077290 */ /* 0x000fe200087fe4ff */
[----:B0-----:R-:W-:-:S02]  /*0d80*/  IMAD R5, R0, UR10, R5 ;  /* 0x0000000a00057c24 */ /* 0x001fc4000f8e0205 */
[----:B------:R-:W-:Y:S01]  /*0d90*/  HFMA2 R0, -RZ, RZ, 0, 0 ;  /* 0x00000000ff007431 */ /* 0x000fe200000001ff */
[----:B------:R-:W-:Y:S01]  /*0da0*/  UIADD3.X UR5, UPT, UPT, URZ, UR5, URZ, UP1, !UPT ;  /* 0x00000005ff057290 */ /* 0x000fe20008ffe4ff */
[----:B-1----:R-:W-:-:S04]  /*0db0*/  IMAD.WIDE R2, R5, 0x4, R2 ;  /* 0x0000000405027825 */ /* 0x002fc800078e0202 */
[----:B------:R-:W-:-:S07]  /*0dc0*/  IMAD R9, R5, 0x64, RZ ;  /* 0x0000006405097824 */ /* 0x000fce00078e02ff */
.L_x_3:
[----:B------:R-:W-:Y:S01]  /*0dd0*/  MOV R5, UR7 ;  /* 0x0000000700057c02 */ /* 0x000fe20008000f00 */
[----:B------:R-:W-:Y:S01]  /*0de0*/  IMAD.U32 R4, RZ, RZ, UR6 ;  /* 0x00000006ff047e24 */ /* 0x000fe2000f8e00ff */
[----:B0-----:R-:W2:Y:S03]  /*0df0*/  LDG.E R11, desc[UR8][R2.64+-0x4] ;  /* 0xfffffc08020b7981 */ /* 0x001ea6000c1e1900 */
[----:B------:R-:W-:-:S05]  /*0e00*/  IMAD.WIDE R4, R9, 0x4, R4 ;  /* 0x0000000409047825 */ /* 0x000fca00078e0204 */
[----:B------:R-:W2:Y:S01]  /*0e10*/  LDG.E R8, desc[UR8][R4.64+-0x8] ;  /* 0xfffff80804087981 */ /* 0x000ea2000c1e1900 */
[----:B------:R-:W-:Y:S01]  /*0e20*/  MOV R7, UR5 ;  /* 0x0000000500077c02 */ /* 0x000fe20008000f00 */
[----:B------:R-:W-:-:S04]  /*0e30*/  IMAD.U32 R6, RZ, RZ, UR4 ;  /* 0x00000004ff067e24 */ /* 0x000fc8000f8e00ff */
[----:B------:R-:W-:-:S04]  /*0e40*/  IMAD.WIDE R6, R9, 0x4, R6 ;  /* 0x0000000409067825 */ /* 0x000fc800078e0206 */
[----:B--2---:R-:W-:-:S05]  /*0e50*/  IMAD.IADD R11, R8, 0x1, R11 ;  /* 0x00000001080b7824 */ /* 0x004fca00078e020b */
[----:B------:R0:W-:Y:S04]  /*0e60*/  STG.E desc[UR8][R6.64+-0x8], R11 ;  /* 0xfffff80b06007986 */ /* 0x0001e8000c101908 */
[----:B------:R-:W2:Y:S04]  /*0e70*/  LDG.E R8, desc[UR8][R4.64+-0x4] ;  /* 0xfffffc0804087981 */ /* 0x000ea8000c1e1900 */
[----:B------:R-:W2:Y:S02]  /*0e80*/  LDG.E R13, desc[UR8][R2.64+-0x4] ;  /* 0xfffffc08020d7981 */ /* 0x000ea4000c1e1900 */
[----:B--2---:R-:W-:-:S05]  /*0e90*/  IADD3 R13, PT, PT, R8, R13, RZ ;  /* 0x0000000d080d7210 */ /* 0x004fca0007ffe0ff */
[----:B------:R0:W-:Y:S04]  /*0ea0*/  STG.E desc[UR8][R6.64+-0x4], R13 ;  /* 0xfffffc0d06007986 */ /* 0x0001e8000c101908 */
[----:B------:R-:W2:Y:S04]  /*0eb0*/  LDG.E R8, desc[UR8][R4.64] ;  /* 0x0000000804087981 */ /* 0x000ea8000c1e1900 */
[----:B------:R-:W2:Y:S01]  /*0ec0*/  LDG.E R15, desc[UR8][R2.64+-0x4] ;  /* 0xfffffc08020f7981 */ /* 0x000ea2000c1e1900 */
[----:B------:R-:W-:Y:S02]  /*0ed0*/  IADD3 R0, PT, PT, R0, 0x4, RZ ;  /* 0x0000000400007810 */ /* 0x000fe40007ffe0ff */
[----:B--2---:R-:W-:-:S05]  /*0ee0*/  IADD3 R15, PT, PT, R8, R15, RZ ;  /* 0x0000000f080f7210 */ /* 0x004fca0007ffe0ff */
[----:B------:R0:W-:Y:S04]  /*0ef0*/  STG.E desc[UR8][R6.64], R15 ;  /* 0x0000000f06007986 */ /* 0x0001e8000c101908 */
[----:B------:R-:W2:Y:S04]  /*0f00*/  LDG.E R8, desc[UR8][R4.64+0x4] ;  /* 0x0000040804087981 */ /* 0x000ea8000c1e1900 */
[----:B------:R-:W2:Y:S01]  /*0f10*/  LDG.E R17, desc[UR8][R2.64+-0x4] ;  /* 0xfffffc0802117981 */ /* 0x000ea2000c1e1900 */
[----:B------:R-:W-:Y:S01]  /*0f20*/  ISETP.NE.AND P0, PT, R0, 0x64, PT ;  /* 0x000000640000780c */ /* 0x000fe20003f05270 */
[----:B--2---:R-:W-:-:S05]  /*0f30*/  IMAD.IADD R17, R8, 0x1, R17 ;  /* 0x0000000108117824 */ /* 0x004fca00078e0211 */
[----:B------:R0:W-:Y:S07]  /*0f40*/  STG.E desc[UR8][R6.64+0x4], R17 ;  /* 0x0000041106007986 */ /* 0x0001ee000c101908 */
[----:B------:R-:W-:Y:S05]  /*0f50*/  @!P0 EXIT ;  /* 0x000000000000894d */ /* 0x000fea0003800000 */
[----:B------:R-:W-:Y:S01]  /*0f60*/  IADD3 R9, PT, PT, R9, 0x4, RZ ;  /* 0x0000000409097810 */ /* 0x000fe20007ffe0ff */
[----:B------:R-:W-:Y:S06]  /*0f70*/  BRA `(.L_x_3) ;  /* 0xfffffffc00947947 */ /* 0x000fec000383ffff */
.L_x_4:
        /* <DEDUP_REMOVED lines=16> */
.L_x_7:


//--------------------- .text._Z2k1PiS_           --------------------------
	.section	.text._Z2k1PiS_,"ax",@progbits
	.align	128
        .global         _Z2k1PiS_
        .type           _Z2k1PiS_,@function
        .size           _Z2k1PiS_,(.L_x_8 - _Z2k1PiS_)
        .other          _Z2k1PiS_,@"STO_CUDA_ENTRY STV_DEFAULT"
_Z2k1PiS_:
.text._Z2k1PiS_:
[----:B------:R-:W-:Y:S01]  /*0000*/  LDC R1, c[0x0][0x37c] ;  /* 0x0000df00ff017b82 */ /* 0x000fe20000000800 */
[----:B------:R-:W0:Y:S07]  /*0010*/  S2R R7, SR_TID.X ;  /* 0x0000000000077919 */ /* 0x000e2e0000002100 */
[----:B------:R-:W0:Y:S01]  /*0020*/  S2UR UR4, SR_CTAID.X ;  /* 0x00000000000479c3 */ /* 0x000e220000002500 */
[----:B------:R-:W1:Y:S07]  /*0030*/  LDCU.64 UR8, c[0x0][0x358] ;  /* 0x00006b00ff0877ac */ /* 0x000e6e0008000a00 */
[----:B------:R-:W0:Y:S08]  /*0040*/  LDC R0, c[0x0][0x360] ;  /* 0x0000d800ff007b82 */ /* 0x000e300000000800 */
[----:B------:R-:W2:Y:S08]  /*0050*/  LDC.64 R2, c[0x0][0x380] ;  /* 0x0000e000ff027b82 */ /* 0x000eb00000000a00 */
[----:B------:R-:W3:Y:S01]  /*0060*/  LDC.64 R10, c[0x0][0x388] ;  /* 0x0000e200ff0a7b82 */ /* 0x000ee20000000a00 */
[----:B0-----:R-:W-:Y:S01]  /*0070*/  IMAD R7, R0, UR4, R7 ;  /* 0x0000000400077c24 */ /* 0x001fe2000f8e0207 */
[----:B------:R-:W0:Y:S03]  /*0080*/  LDCU.128 UR4, c[0x0][0x380] ;  /* 0x00007000ff0477ac */ /* 0x000e260008000c00 */
[----:B------:R-:W-:-:S04]  /*0090*/  IMAD R7, R7, 0x64, RZ ;  /* 0x0000006407077824 */ /* 0x000fc800078e02ff */
[----:B--2---:R-:W-:-:S05]  /*00a0*/  IMAD.WIDE R2, R7, 0x4, R2 ;  /* 0x0000000407027825 */ /* 0x004fca00078e0202 */
[----:B-1----:R-:W2:Y:S01]  /*00b0*/  LDG.E R15, desc[UR8][R2.64] ;  /* 0x00000008020f7981 */ /* 0x002ea2000c1e1900 */
[----:B---3--:R-:W-:Y:S01]  /*00c0*/  IMAD.WIDE R10, R7, 0x4, R10 ;  /* 0x00000004070a7825 */ /* 0x008fe200078e020a */
[----:B0-----:R-:W-:-:S04]  /*00d0*/  UIADD3 UR4, UP0, UPT, UR4, 0x10, URZ ;  /* 0x0000001004047890 */ /* 0x001fc8000ff1e0ff */
[----:B------:R-:W-:Y:S02]  /*00e0*/  UIADD3.X UR5, UPT, UPT, URZ, UR5, URZ, UP0, !UPT ;  /* 0x00000005ff057290 */ /* 0x000fe400087fe4ff */
[----:B------:R-:W-:-:S04]  /*00f0*/  MOV R4, UR4 ;  /* 0x0000000400047c02 */ /* 0x000fc80008000f00 */
[----:B------:R-:W-:-:S03]  /*0100*/  MOV R5, UR5 ;  /* 0x0000000500057c02 */ /* 0x000fc60008000f00 */
[----:B------:R-:W-:Y:S01]  /*0110*/  IMAD.WIDE R12, R7, 0x4, R4 ;  /* 0x00000004070c7825 */ /* 0x000fe200078e0204 */
[----:B--2---:R0:W-:Y:S04]  /*0120*/  STG.E desc[UR8][R10.64], R15 ;  /* 0x0000000f0a007986 */ /* 0x0041e8000c101908 */
[----:B------:R-:W2:Y:S01]  /*0130*/  LDG.E R0, desc[UR8][R12.64+-0xc] ;  /* 0xfffff4080c007981 */ /* 0x000ea2000c1e1900 */
[----:B------:R-:W-:-:S04]  /*0140*/  UIADD3 UR4, UP0, UPT, UR6, 0x8, URZ ;  /* 0x0000000806047890 */ /* 0x000fc8000ff1e0ff */
[----:B------:R-:W-:Y:S02]  /*0150*/  UIADD3.X UR5, UPT, UPT, URZ, UR7, URZ, UP0, !UPT ;  /* 0x00000007ff057290 */ /* 0x000fe400087fe4ff */
[----:B------:R-:W-:-:S04]  /*0160*/  IMAD.U32 R2, RZ, RZ, UR4 ;  /* 0x00000004ff027e24 */ /* 0x000fc8000f8e00ff */
[----:B------:R-:W-:-:S03]  /*0170*/  MOV R3, UR5 ;  /* 0x0000000500037c02 */ /* 0x000fc60008000f00 */
[----:B------:R-:W-:Y:S01]  /*0180*/  IMAD.WIDE R8, R7, 0x4, R2 ;  /* 0x0000000407087825 */ /* 0x000fe200078e0202 */
[----:B--2---:R-:W-:-:S05]  /*0190*/  IADD3 R17, PT, PT, R15, R0, RZ ;  /* 0x000000000f117210 */ /* 0x004fca0007ffe0ff */
[----:B------:R1:W-:Y:S04]  /*01a0*/  STG.E desc[UR8][R8.64+-0x4], R17 ;  /* 0xfffffc1108007986 */ /* 0x0003e8000c101908 */
[----:B------:R-:W2:Y:S02]  /*01b0*/  LDG.E R0, desc[UR8][R12.64+-0x8] ;  /* 0xfffff8080c007981 */ /* 0x000ea4000c1e1900 */
[----:B--2---:R-:W-:-:S05]  /*01c0*/  IMAD.IADD R19, R17, 0x1, R0 ;  /* 0x0000000111137824 */ /* 0x004fca00078e0200 */
[----:B------:R2:W-:Y:S04]  /*01d0*/  STG.E desc[UR8][R8.64], R19 ;  /* 0x0000001308007986 */ /* 0x0005e8000c101908 */
[----:B------:R-:W3:Y:S02]  /*01e0*/  LDG.E R0, desc[UR8][R12.64+-0x4] ;  /* 0xfffffc080c007981 */ /* 0x000ee4000c1e1900 */
[----:B---3--:R-:W-:-:S05]  /*01f0*/  IADD3 R21, PT, PT, R19, R0, RZ ;  /* 0x0000000013157210 */ /* 0x008fca0007ffe0ff */
[----:B------:R3:W-:Y:S04]  /*0200*/  STG.E desc[UR8][R8.64+0x4], R21 ;  /* 0x0000041508007986 */ /* 0x0007e8000c101908 */
[----:B------:R-:W4:Y:S01]  /*0210*/  LDG.E R0, desc[UR8][R12.64] ;  /* 0x000000080c007981 */ /* 0x000f22000c1e1900 */
[----:B0-----:R-:W-:-:S05]  /*0220*/  IADD3 R11, PT, PT, R7, 0x4, RZ ;  /* 0x00000004070b7810 */ /* 0x001fca0007ffe0ff */
[----:B------:R-:W-:-:S04]  /*0230*/  IMAD.WIDE R14, R11, 0x4, R4 ;  /* 0x000000040b0e7825 */ /* 0x000fc800078e0204 */
[----:B----4-:R-:W-:-:S05]  /*0240*/  IMAD.IADD R23, R21, 0x1, R0 ;  /* 0x0000000115177824 */ /* 0x010fca00078e0200 */
[----:B------:R0:W-:Y:S04]  /*0250*/  STG.E desc[UR8][R8.64+0x8], R23 ;  /* 0x0000081708007986 */ /* 0x0001e8000c101908 */
[----:B------:R-:W1:Y:S01]  /*0260*/  LDG.E R0, desc[UR8][R14.64+-0xc] ;  /* 0xfffff4080e007981 */ /* 0x000e62000c1e1900 */
[----:B------:R-:W-:Y:S01]  /*0270*/  IMAD.WIDE R10, R11, 0x4, R2 ;  /* 0x000000040b0a7825 */ /* 0x000fe200078e0202 */
[----:B-1----:R-:W-:-:S05]  /*0280*/  IADD3 R17, PT, PT, R23, R0, RZ ;  /* 0x0000000017117210 */ /* 0x002fca0007ffe0ff */
[----:B------:R1:W-:Y:S04]  /*0290*/  STG.E desc[UR8][R10.64+-0x4], R17 ;  /* 0xfffffc110a007986 */ /* 0x0003e8000c101908 */
[----:B------:R-:W2:Y:S02]  /*02a0*/  LDG.E R0, desc[UR8][R14.64+-0x8] ;  /* 0xfffff8080e007981 */ /* 0x000ea4000c1e1900 */
[----:B--2---:R-:W-:-:S05]  /*02b0*/  IADD3 R19, PT, PT, R17, R0, RZ ;  /* 0x0000000011137210 */ /* 0x004fca0007ffe0ff */
[----:B------:R2:W-:Y:S04]  /*02c0*/  STG.E desc[UR8][R10.64], R19 ;  /* 0x000000130a007986 */ /* 0x0005e8000c101908 */
[----:B------:R-:W3:Y:S02]  /*02d0*/  LDG.E R0, desc[UR8][R14.64+-0x4] ;  /* 0xfffffc080e007981 */ /* 0x000ee4000c1e1900 */
[----:B---3--:R-:W-:-:S05]  /*02e0*/  IMAD.IADD R21, R19, 0x1, R0 ;  /* 0x0000000113157824 */ /* 0x008fca00078e0200 */
[----:B------:R3:W-:Y:S04]  /*02f0*/  STG.E desc[UR8][R10.64+0x4], R21 ;  /* 0x000004150a007986 */ /* 0x0007e8000c101908 */
[----:B------:R-:W4:Y:S01]  /*0300*/  LDG.E R0, desc[UR8][R14.64] ;  /* 0x000000080e007981 */ /* 0x000f22000c1e1900 */
[----:B0-----:R-:W-:-:S05]  /*0310*/  IADD3 R9, PT, PT, R7, 0x8, RZ ;  /* 0x0000000807097810 */ /* 0x001fca0007ffe0ff */
[----:B------:R-:W-:Y:S01]  /*0320*/  IMAD.WIDE R12, R9, 0x4, R4 ;  /* 0x00000004090c7825 */ /* 0x000fe200078e0204 */
[----:B----4-:R-:W-:-:S05]  /*0330*/  IADD3 R23, PT, PT, R21, R0, RZ ;  /* 0x0000000015177210 */ /* 0x010fca0007ffe0ff */
[----:B------:R0:W-:Y:S04]  /*0340*/  STG.E desc[UR8][R10.64+0x8], R23 ;  /* 0x000008170a007986 */ /* 0x0001e8000c101908 */
[----:B------:R-:W1:Y:S01]  /*0350*/  LDG.E R0, desc[UR8][R12.64+-0xc] ;  /* 0xfffff4080c007981 */ /* 0x000e62000c1e1900 */
[----:B------:R-:W-:-:S04]  /*0360*/  IMAD.WIDE R8, R9, 0x4, R2 ;  /* 0x0000000409087825 */ /* 0x000fc800078e0202 */
[----:B-1----:R-:W-:-:S05]  /*0370*/  IMAD.IADD R17, R23, 0x1, R0 ;  /* 0x0000000117117824 */ /* 0x002fca00078e0200 */
[----:B------:R1:W-:Y:S04]  /*0380*/  STG.E desc[UR8][R8.64+-0x4], R17 ;  /* 0xfffffc1108007986 */ /* 0x0003e8000c101908 */
[----:B------:R-:W2:Y:S02]  /*0390*/  LDG.E R0, desc[UR8][R12.64+-0x8] ;  /* 0xfffff8080c007981 */ /* 0x000ea4000c1e1900 */
[----:B--2---:R-:W-:-:S05]  /*03a0*/  IADD3 R19, PT, PT, R17, R0, RZ ;  /* 0x0000000011137210 */ /* 0x004fca0007ffe0ff */
[----:B------:R2:W-:Y:S04]  /*03b0*/  STG.E desc[UR8][R8.64], R19 ;  /* 0x0000001308007986 */ /* 0x0005e8000c101908 */
[----:B------:R-:W3:Y:S02]  /*03c0*/  LDG.E R0, desc[UR8][R12.64+-0x4] ;  /* 0xfffffc080c007981 */ /* 0x000ee4000c1e1900 */
[----:B---3--:R-:W-:-:S05]  /*03d0*/  IADD3 R21, PT, PT, R19, R0, RZ ;  /* 0x0000000013157210 */ /* 0x008fca0007ffe0ff */
[----:B------:R3:W-:Y:S04]  /*03e0*/  STG.E desc[UR8][R8.64+0x4], R21 ;  /* 0x0000041508007986 */ /* 0x0007e8000c101908 */
[----:B------:R-:W4:Y:S01]  /*03f0*/  LDG.E R0, desc[UR8][R12.64] ;  /* 0x000000080c007981 */ /* 0x000f22000c1e1900 */
[----:B0-----:R-:W-:-:S04]  /*0400*/  VIADD R11, R7, 0xc ;  /* 0x0000000c070b7836 */ /* 0x001fc80000000000 */
[----:B------:R-:W-:Y:S01]  /*0410*/  IMAD.WIDE R14, R11, 0x4, R4 ;  /* 0x000000040b0e7825 */ /* 0x000fe200078e0204 */
[----:B----4-:R-:W-:-:S05]  /*0420*/  IADD3 R23, PT, PT, R21, R0, RZ ;  /* 0x0000000015177210 */ /* 0x010fca0007ffe0ff */
[----:B------:R0:W-:Y:S04]  /*0430*/  STG.E desc[UR8][R8.64+0x8], R23 ;  /* 0x0000081708007986 */ /* 0x0001e8000c101908 */
[----:B------:R-:W1:Y:S01]  /*0440*/  LDG.E R0, desc[UR8][R14.64+-0xc] ;  /* 0xfffff4080e007981 */ /* 0x000e62000c1e1900 */
[----:B------:R-:W-:Y:S01]  /*0450*/  IMAD.WIDE R10, R11, 0x4, R2 ;  /* 0x000000040b0a7825 */ /* 0x000fe200078e0202 */
[----:B-1----:R-:W-:-:S05]  /*0460*/  IADD3 R17, PT, PT, R23, R0, RZ ;  /* 0x0000000017117210 */ /* 0x002fca0007ffe0ff */
        /* <DEDUP_REMOVED lines=291> */
[----:B------:R-:W-:Y:S04]  /*16a0*/  STG.E desc[UR8][R8.64+0x4], R21 ;  /* 0x0000041508007986 */ /* 0x000fe8000c101908 */
[----:B------:R-:W3:Y:S01]  /*16b0*/  LDG.E R0, desc[UR8][R12.64] ;  /* 0x000000080c007981 */ /* 0x000ee2000c1e1900 */
[----:B0-----:R-:W-:-:S05]  /*16c0*/  IADD3 R11, PT, PT, R7, 0x5c, RZ ;  /* 0x0000005c070b7810 */ /* 0x001fca0007ffe0ff */
[----:B------:R-:W-:Y:S01]  /*16d0*/  IMAD.WIDE R14, R11, 0x4, R4 ;  /* 0x000000040b0e7825 */ /* 0x000fe200078e0204 */
[----:B---3--:R-:W-:-:S05]  /*16e0*/  IADD3 R23, PT, PT, R21, R0, RZ ;  /* 0x0000000015177210 */ /* 0x008fca0007ffe0ff */
[----:B------:R0:W-:Y:S04]  /*16f0*/  STG.E desc[UR8][R8.64+0x8], R23 ;  /* 0x0000081708007986 */ /* 0x0001e8000c101908 */
[----:B------:R-:W1:Y:S01]  /*1700*/  LDG.E R0, desc[UR8][R14.64+-0xc] ;  /* 0xfffff4080e007981 */ /* 0x000e62000c1e1900 */
[----:B------:R-:W-:-:S04]  /*1710*/  IMAD.WIDE R10, R11, 0x4, R2 ;  /* 0x000000040b0a7825 */ /* 0x000fc800078e0202 */
[----:B-1----:R-:W-:-:S05]  /*1720*/  IMAD.IADD R17, R23, 0x1, R0 ;  /* 0x0000000117117824 */ /* 0x002fca00078e0200 */
[----:B------:R-:W-:Y:S04]  /*1730*/  STG.E desc[UR8][R10.64+-0x4], R17 ;  /* 0xfffffc110a007986 */ /* 0x000fe8000c101908 */
[----:B------:R-:W2:Y:S02]  /*1740*/  LDG.E R0, desc[UR8][R14.64+-0x8] ;  /* 0xfffff8080e007981 */ /* 0x000ea4000c1e1900 */
[----:B--2---:R-:W-:-:S05]  /*1750*/  IADD3 R19, PT, PT, R17, R0, RZ ;  /* 0x0000000011137210 */ /* 0x004fca0007ffe0ff */
[----:B------:R-:W-:Y:S04]  /*1760*/  STG.E desc[UR8][R10.64], R19 ;  /* 0x000000130a007986 */ /* 0x000fe8000c101908 */
[----:B------:R-:W2:Y:S02]  /*1770*/  LDG.E R0, desc[UR8][R14.64+-0x4] ;  /* 0xfffffc080e007981 */ /* 0x000ea4000c1e1900 */
[----:B--2---:R-:W-:-:S05]  /*1780*/  IADD3 R13, PT, PT, R19, R0, RZ ;  /* 0x00000000130d7210 */ /* 0x004fca0007ffe0ff */
[----:B------:R1:W-:Y:S04]  /*1790*/  STG.E desc[UR8][R10.64+0x4], R13 ;  /* 0x0000040d0a007986 */ /* 0x0003e8000c101908 */
[----:B------:R-:W0:Y:S01]  /*17a0*/  LDG.E R0, desc[UR8][R14.64] ;  /* 0x000000080e007981 */ /* 0x000e22000c1e1900 */
[----:B------:R-:W-:-:S05]  /*17b0*/  IADD3 R7, PT, PT, R7, 0x60, RZ ;  /* 0x0000006007077810 */ /* 0x000fca0007ffe0ff */
[----:B------:R-:W-:-:S04]  /*17c0*/  IMAD.WIDE R4, R7, 0x4, R4 ;  /* 0x0000000407047825 */ /* 0x000fc800078e0204 */
[----:B0-----:R-:W-:-:S05]  /*17d0*/  IMAD.IADD R9, R0, 0x1, R13 ;  /* 0x0000000100097824 */ /* 0x001fca00078e020d */
[----:B------:R-:W-:Y:S04]  /*17e0*/  STG.E desc[UR8][R10.64+0x8], R9 ;  /* 0x000008090a007986 */ /* 0x000fe8000c101908 */
[----:B------:R-:W2:Y:S01]  /*17f0*/  LDG.E R0, desc[UR8][R4.64+-0xc] ;  /* 0xfffff40804007981 */ /* 0x000ea2000c1e1900 */
[----:B------:R-:W-:Y:S01]  /*1800*/  IMAD.WIDE R2, R7, 0x4, R2 ;  /* 0x0000000407027825 */ /* 0x000fe200078e0202 */
[----:B--2---:R-:W-:-:S05]  /*1810*/  IADD3 R7, PT, PT, R9, R0, RZ ;  /* 0x0000000009077210 */ /* 0x004fca0007ffe0ff */
[----:B------:R-:W-:Y:S04]  /*1820*/  STG.E desc[UR8][R2.64+-0x4], R7 ;  /* 0xfffffc0702007986 */ /* 0x000fe8000c101908 */
[----:B------:R-:W1:Y:S02]  /*1830*/  LDG.E R0, desc[UR8][R4.64+-0x8] ;  /* 0xfffff80804007981 */ /* 0x000e64000c1e1900 */
[----:B-1----:R-:W-:-:S05]  /*1840*/  IADD3 R13, PT, PT, R7, R0, RZ ;  /* 0x00000000070d7210 */ /* 0x002fca0007ffe0ff */
[----:B------:R-:W-:Y:S04]  /*1850*/  STG.E desc[UR8][R2.64], R13 ;  /* 0x0000000d02007986 */ /* 0x000fe8000c101908 */
[----:B------:R-:W2:Y:S02]  /*1860*/  LDG.E R0, desc[UR8][R4.64+-0x4] ;  /* 0xfffffc0804007981 */ /* 0x000ea4000c1e1900 */
[----:B--2---:R-:W-:-:S05]  /*1870*/  IADD3 R15, PT, PT, R13, R0, RZ ;  /* 0x000000000d0f7210 */ /* 0x004fca0007ffe0ff */
[----:B------:R-:W-:Y:S01]  /*1880*/  STG.E desc[UR8][R2.64+0x4], R15 ;  /* 0x0000040f02007986 */ /* 0x000fe2000c101908 */
[----:B------:R-:W-:Y:S05]  /*1890*/  EXIT ;  /* 0x000000000000794d */ /* 0x000fea0003800000 */
.L_x_5:
        /* <DEDUP_REMOVED lines=14> */
.L_x_8:


//--------------------- .nv.shared.reserved.0     --------------------------
	.section	.nv.shared.reserved.0,"aw",@nobits
	.weak		__nv_reservedSMEM_offset_0_alias
	.size		__nv_reservedSMEM_offset_0_alias, 0, 64
	.other		__nv_reservedSMEM_offset_0_alias,@"STO_CUDA_RESERVED_SHARED STV_DEFAULT"
__nv_reservedSMEM_offset_0_alias:
	.zero		0
	.zero		64


//--------------------- .nv.constant0._Z2k2PiS_   --------------------------
	.section	.nv.constant0._Z2k2PiS_,"a",@progbits
	.sectionflags	@""
	.align	4
.nv.constant0._Z2k2PiS_:
	.zero		912


//--------------------- .nv.constant0._Z2k3PiS_S_ --------------------------
	.section	.nv.constant0._Z2k3PiS_S_,"a",@progbits
	.sectionflags	@""
	.align	4
.nv.constant0._Z2k3PiS_S_:
	.zero		920


//--------------------- .nv.constant0._Z2k1PiS_   --------------------------
	.section	.nv.constant0._Z2k1PiS_,"a",@progbits
	.sectionflags	@""
	.align	4
.nv.constant0._Z2k1PiS_:
	.zero		912


//--------------------- SYMBOLS --------------------------

	.type		.nv.reservedSmem.offset0,@object
	.size		.nv.reservedSmem.offset0,0x4
